//
// Generated by NVIDIA NVVM Compiler
//
// Compiler Build ID: CL-36424714
// Cuda compilation tools, release 13.0, V13.0.88
// Based on NVVM 20.0.0
//

.version 9.0
.target sm_100
.address_size 64

	// .globl	_Z1xv

.visible .entry _Z1xv()
{


	ret;

}


// ===== COMPILED SASS (sm_100) =====

	.target	sm_100

	.elftype	@"ET_EXEC"


//--------------------- .note.nv.tkinfo           --------------------------
	.section	.note.nv.tkinfo,"",@"SHT_NOTE"
	.sectionflags	@"SHF_NOTE_NV_TKINFO"
	.tkinfo
        /*0018*/ 	.word	0x00000002
        /*0030*/ 	.string	""
        /*0030*/ 	.string	"ptxas"
        /*0030*/ 	.string	"Cuda compilation tools, release 13.0, V13.0.88"
        /*0030*/ 	.string	"Build cuda_13.0.r13.0/compiler.36424714_0"
        /*0030*/ 	.string	"-arch sm_100 -m 64 "



//--------------------- .note.nv.cuinfo           --------------------------
	.section	.note.nv.cuinfo,"",@"SHT_NOTE"
	.sectionflags	@"SHF_NOTE_NV_CUINFO"
        /*0018*/ 	.short	0x0002
        /*001a*/ 	.short	0x0064
        /*001c*/ 	.short	0x0082
	.zero		2


//--------------------- .nv.info                  --------------------------
	.section	.nv.info,"",@"SHT_CUDA_INFO"
	.align	4


	//----- nvinfo : EIATTR_REGCOUNT
	.align		4
        /*0000*/ 	.byte	0x04, 0x2f
        /*0002*/ 	.short	(.L_1 - .L_0)
	.align		4
.L_0:
        /*0004*/ 	.word	index@(_Z1xv)
        /*0008*/ 	.word	0x00000004


	//----- nvinfo : EIATTR_FRAME_SIZE
	.align		4
.L_1:
        /*000c*/ 	.byte	0x04, 0x11
        /*000e*/ 	.short	(.L_3 - .L_2)
	.align		4
.L_2:
        /*0010*/ 	.word	index@(_Z1xv)
        /*0014*/ 	.word	0x00000000


	//----- nvinfo : EIATTR_MIN_STACK_SIZE
	.align		4
.L_3:
        /*0018*/ 	.byte	0x04, 0x12
        /*001a*/ 	.short	(.L_5 - .L_4)
	.align		4
.L_4:
        /*001c*/ 	.word	index@(_Z1xv)
        /*0020*/ 	.word	0x00000000
.L_5:


//--------------------- .nv.compat                --------------------------
	.section	.nv.compat,"",@"SHT_CUDA_COMPAT_INFO"
	.align	4
        /*0000*/ 	.byte	0x02, 0x09, 0x00, 0x00, 0x02, 0x02, 0x01, 0x00, 0x02, 0x05, 0x05, 0x00, 0x03, 0x07, 0x01, 0x01
        /*0010*/ 	.byte	0x02, 0x03, 0x00, 0x00, 0x02, 0x06, 0x01, 0x00, 0x04, 0x0b, 0x08, 0x00, 0x09, 0x00, 0x00, 0x00
        /*0020*/ 	.byte	0x00, 0x00, 0x00, 0x00


//--------------------- .nv.info._Z1xv            --------------------------
	.section	.nv.info._Z1xv,"",@"SHT_CUDA_INFO"
	.sectionflags	@""
	.align	4


	//----- nvinfo : EIATTR_CUDA_API_VERSION
	.align		4
        /*0000*/ 	.byte	0x04, 0x37
        /*0002*/ 	.short	(.L_7 - .L_6)
.L_6:
        /*0004*/ 	.word	0x00000082


	//----- nvinfo : EIATTR_SPARSE_MMA_MASK
	.align		4
.L_7:
        /*0008*/ 	.byte	0x03, 0x50
        /*000a*/ 	.short	0x0000


	//----- nvinfo : EIATTR_MAXREG_COUNT
	.align		4
        /*000c*/ 	.byte	0x03, 0x1b
        /*000e*/ 	.short	0x00ff


	//----- nvinfo : EIATTR_MERCURY_ISA_VERSION
	.align		4
        /*0010*/ 	.byte	0x03, 0x5f
        /*0012*/ 	.short	0x0101


	//----- nvinfo : EIATTR_VRC_CTA_INIT_COUNT
	.align		4
        /*0014*/ 	.byte	0x02, 0x4a
	.zero		1
	.zero		1


	//----- nvinfo : EIATTR_EXIT_INSTR_OFFSETS
	.align		4
        /*0018*/ 	.byte	0x04, 0x1c
        /*001a*/ 	.short	(.L_9 - .L_8)


	//   ....[0]....
.L_8:
        /*001c*/ 	.word	0x00000010


	//----- nvinfo : EIATTR_SW_WAR
	.align		4
.L_9:
        /*0020*/ 	.byte	0x04, 0x36
        /*0022*/ 	.short	(.L_11 - .L_10)
.L_10:
        /*0024*/ 	.word	0x00000008
.L_11:


//--------------------- .nv.callgraph             --------------------------
	.section	.nv.callgraph,"",@"SHT_CUDA_CALLGRAPH"
	.align	4
	.sectionentsize	8
	.align		4
        /*0000*/ 	.word	0x00000000
	.align		4
        /*0004*/ 	.word	0xffffffff
	.align		4
        /*0008*/ 	.word	0x00000000
	.align		4
        /*000c*/ 	.word	0xfffffffe
	.align		4
        /*0010*/ 	.word	0x00000000
	.align		4
        /*0014*/ 	.word	0xfffffffd
	.align		4
        /*0018*/ 	.word	0x00000000
	.align		4
        /*001c*/ 	.word	0xfffffffc


//--------------------- .text._Z1xv               --------------------------
	.section	.text._Z1xv,"ax",@progbits
	.align	128
        .global         _Z1xv
        .type           _Z1xv,@function
        .size           _Z1xv,(.L_x_1 - _Z1xv)
        .other          _Z1xv,@"STO_CUDA_ENTRY STV_DEFAULT"
_Z1xv:
.text._Z1xv:
[----:B------:R-:W-:Y:S01]  /*0000*/  LDC R1, c[0x0][0x37c] ;  /* 0x0000df00ff017b82 */ /* 0x000fe20000000800 */
[----:B------:R-:W-:Y:S05]  /*0010*/  EXIT ;  /* 0x000000000000794d */ /* 0x000fea0003800000 */
.L_x_0:
[----:B------:R-:W-:-:S00]  /*0020*/  BRA `(.L_x_0) ;  /* 0xfffffffc00fc7947 */ /* 0x000fc0000383ffff */
[----:B------:R-:W-:-:S00]  /*0030*/  NOP ;  /* 0x0000000000007918 */ /* 0x000fc00000000000 */
        /* <DEDUP_REMOVED lines=12> */
.L_x_1:


//--------------------- .nv.shared.reserved.0     --------------------------
	.section	.nv.shared.reserved.0,"aw",@nobits
	.weak		__nv_reservedSMEM_offset_0_alias
	.size		__nv_reservedSMEM_offset_0_alias, 0, 64
	.other		__nv_reservedSMEM_offset_0_alias,@"STO_CUDA_RESERVED_SHARED STV_DEFAULT"
__nv_reservedSMEM_offset_0_alias:
	.zero		0
	.zero		64


//--------------------- .nv.constant0._Z1xv       --------------------------
	.section	.nv.constant0._Z1xv,"a",@progbits
	.sectionflags	@""
	.align	4
.nv.constant0._Z1xv:
	.zero		896


//--------------------- SYMBOLS --------------------------

	.type		.nv.reservedSmem.offset0,@object
	.size		.nv.reservedSmem.offset0,0x4
